	.headerflags	@"EF_CUDA_TEXMODE_UNIFIED EF_CUDA_64BIT_ADDRESS EF_CUDA_ACCELERATORS EF_CUDA_SM90 EF_CUDA_VIRTUAL_SM(EF_CUDA_SM90)"
	.elftype	@"ET_EXEC"


//--------------------- .nv.info                  --------------------------
	.section	.nv.info,"",@"SHT_CUDA_INFO"
	.align	4


	//----- nvinfo : EIATTR_REGCOUNT
	.align		4
        /*0000*/ 	.byte	0x04, 0x2f
        /*0002*/ 	.short	(.L_1 - .L_0)
	.align		4
.L_0:
        /*0004*/ 	.word	index@(triton_poi_fused__unsafe_index_add_mul_sub_54)
        /*0008*/ 	.word	0x00000014


	//----- nvinfo : EIATTR_MIN_STACK_SIZE
	.align		4
.L_1:
        /*000c*/ 	.byte	0x04, 0x12
        /*000e*/ 	.short	(.L_3 - .L_2)
	.align		4
.L_2:
        /*0010*/ 	.word	index@(triton_poi_fused__unsafe_index_add_mul_sub_54)
        /*0014*/ 	.word	0x00000000


	//----- nvinfo : EIATTR_FRAME_SIZE
	.align		4
.L_3:
        /*0018*/ 	.byte	0x04, 0x11
        /*001a*/ 	.short	(.L_5 - .L_4)
	.align		4
.L_4:
        /*001c*/ 	.word	index@(triton_poi_fused__unsafe_index_add_mul_sub_54)
        /*0020*/ 	.word	0x00000000


	//----- nvinfo : EIATTR_MIN_STACK_SIZE
	.align		4
.L_5:
        /*0024*/ 	.byte	0x04, 0x12
        /*0026*/ 	.short	(.L_7 - .L_6)
	.align		4
.L_6:
        /*0028*/ 	.word	index@(triton_poi_fused__unsafe_index_add_mul_sub_54)
        /*002c*/ 	.word	0x00000000
.L_7:


//--------------------- .nv.info.triton_poi_fused__unsafe_index_add_mul_sub_54 --------------------------
	.section	.nv.info.triton_poi_fused__unsafe_index_add_mul_sub_54,"",@"SHT_CUDA_INFO"
	.sectionflags	@""
	.align	4


	//----- nvinfo : EIATTR_CUDA_API_VERSION
	.align		4
        /*0000*/ 	.byte	0x04, 0x37
        /*0002*/ 	.short	(.L_9 - .L_8)
.L_8:
        /*0004*/ 	.word	0x0000007c


	//----- nvinfo : EIATTR_KPARAM_INFO
	.align		4
.L_9:
        /*0008*/ 	.byte	0x04, 0x17
        /*000a*/ 	.short	(.L_11 - .L_10)
.L_10:
        /*000c*/ 	.word	0x00000000
        /*0010*/ 	.short	0x0006
        /*0012*/ 	.short	0x0030
        /*0014*/ 	.byte	0x00, 0xf0, 0x11, 0x00


	//----- nvinfo : EIATTR_KPARAM_INFO
	.align		4
.L_11:
        /*0018*/ 	.byte	0x04, 0x17
        /*001a*/ 	.short	(.L_13 - .L_12)
.L_12:
        /*001c*/ 	.word	0x00000000
        /*0020*/ 	.short	0x0005
        /*0022*/ 	.short	0x0028
        /*0024*/ 	.byte	0x00, 0xf4, 0x21, 0x00


	//----- nvinfo : EIATTR_KPARAM_INFO
	.align		4
.L_13:
        /*0028*/ 	.byte	0x04, 0x17
        /*002a*/ 	.short	(.L_15 - .L_14)
.L_14:
        /*002c*/ 	.word	0x00000000
        /*0030*/ 	.short	0x0004
        /*0032*/ 	.short	0x0020
        /*0034*/ 	.byte	0x00, 0xf4, 0x21, 0x00


	//----- nvinfo : EIATTR_KPARAM_INFO
	.align		4
.L_15:
        /*0038*/ 	.byte	0x04, 0x17
        /*003a*/ 	.short	(.L_17 - .L_16)
.L_16:
        /*003c*/ 	.word	0x00000000
        /*0040*/ 	.short	0x0003
        /*0042*/ 	.short	0x0018
        /*0044*/ 	.byte	0x00, 0xf4, 0x21, 0x00


	//----- nvinfo : EIATTR_KPARAM_INFO
	.align		4
.L_17:
        /*0048*/ 	.byte	0x04, 0x17
        /*004a*/ 	.short	(.L_19 - .L_18)
.L_18:
        /*004c*/ 	.word	0x00000000
        /*0050*/ 	.short	0x0002
        /*0052*/ 	.short	0x0010
        /*0054*/ 	.byte	0x00, 0xf4, 0x21, 0x00


	//----- nvinfo : EIATTR_KPARAM_INFO
	.align		4
.L_19:
        /*0058*/ 	.byte	0x04, 0x17
        /*005a*/ 	.short	(.L_21 - .L_20)
.L_20:
        /*005c*/ 	.word	0x00000000
        /*0060*/ 	.short	0x0001
        /*0062*/ 	.short	0x0008
        /*0064*/ 	.byte	0x00, 0xf4, 0x21, 0x00


	//----- nvinfo : EIATTR_KPARAM_INFO
	.align		4
.L_21:
        /*0068*/ 	.byte	0x04, 0x17
        /*006a*/ 	.short	(.L_23 - .L_22)
.L_22:
        /*006c*/ 	.word	0x00000000
        /*0070*/ 	.short	0x0000
        /*0072*/ 	.short	0x0000
        /*0074*/ 	.byte	0x00, 0xf4, 0x21, 0x00


	//----- nvinfo : EIATTR_SPARSE_MMA_MASK
	.align		4
.L_23:
        /*0078*/ 	.byte	0x03, 0x50
        /*007a*/ 	.short	0x0000


	//----- nvinfo : EIATTR_MAXREG_COUNT
	.align		4
        /*007c*/ 	.byte	0x03, 0x1b
        /*007e*/ 	.short	0x00ff


	//----- nvinfo : EIATTR_EXIT_INSTR_OFFSETS
	.align		4
        /*0080*/ 	.byte	0x04, 0x1c
        /*0082*/ 	.short	(.L_25 - .L_24)


	//   ....[0]....
.L_24:
        /*0084*/ 	.word	0x000003b0


	//----- nvinfo : EIATTR_REQNTID
	.align		4
.L_25:
        /*0088*/ 	.byte	0x04, 0x10
        /*008a*/ 	.short	(.L_27 - .L_26)
.L_26:
        /*008c*/ 	.word	0x00000080
        /*0090*/ 	.word	0x00000001
        /*0094*/ 	.word	0x00000001


	//----- nvinfo : EIATTR_CBANK_PARAM_SIZE
	.align		4
.L_27:
        /*0098*/ 	.byte	0x03, 0x19
        /*009a*/ 	.short	0x0034


	//----- nvinfo : EIATTR_PARAM_CBANK
	.align		4
        /*009c*/ 	.byte	0x04, 0x0a
        /*009e*/ 	.short	(.L_29 - .L_28)
	.align		4
.L_28:
        /*00a0*/ 	.word	index@(.nv.constant0.triton_poi_fused__unsafe_index_add_mul_sub_54)
        /*00a4*/ 	.short	0x0210
        /*00a6*/ 	.short	0x0034


	//----- nvinfo : EIATTR_SW_WAR
	.align		4
.L_29:
        /*00a8*/ 	.byte	0x04, 0x36
        /*00aa*/ 	.short	(.L_31 - .L_30)
.L_30:
        /*00ac*/ 	.word	0x00000008
.L_31:


//--------------------- .nv.callgraph             --------------------------
	.section	.nv.callgraph,"",@"SHT_CUDA_CALLGRAPH"
	.align	4
	.sectionentsize	8
	.align		4
        /*0000*/ 	.word	0x00000000
	.align		4
        /*0004*/ 	.word	0xffffffff
	.align		4
        /*0008*/ 	.word	0x00000000
	.align		4
        /*000c*/ 	.word	0xfffffffe
	.align		4
        /*0010*/ 	.word	0x00000000
	.align		4
        /*0014*/ 	.word	0xfffffffd
	.align		4
        /*0018*/ 	.word	0x00000000
	.align		4
        /*001c*/ 	.word	0xfffffffc


//--------------------- .text.triton_poi_fused__unsafe_index_add_mul_sub_54 --------------------------
	.section	.text.triton_poi_fused__unsafe_index_add_mul_sub_54,"ax",@progbits
	.align	128
        .global         triton_poi_fused__unsafe_index_add_mul_sub_54
        .type           triton_poi_fused__unsafe_index_add_mul_sub_54,@function
        .size           triton_poi_fused__unsafe_index_add_mul_sub_54,(.L_x_1 - triton_poi_fused__unsafe_index_add_mul_sub_54)
        .other          triton_poi_fused__unsafe_index_add_mul_sub_54,@"STO_CUDA_ENTRY STV_DEFAULT"
triton_poi_fused__unsafe_index_add_mul_sub_54:
.text.triton_poi_fused__unsafe_index_add_mul_sub_54:
[----:B------:R-:W-:Y:S01]  /*0000*/  LDC R1, c[0x0][0x28] ;  /* 0x00000a00ff017b82 */ /* 0x000fe20000000800 */
[----:B------:R-:W1:Y:S07]  /*0010*/  S2R R3, SR_TID.X ;  /* 0x0000000000037919 */ /* 0x000e6e0000002100 */
[----:B------:R-:W2:Y:S01]  /*0020*/  LDC.64 R8, c[0x0][0x210] ;  /* 0x00008400ff087b82 */ /* 0x000ea20000000a00 */
[----:B------:R-:W-:Y:S01]  /*0030*/  ULDC.64 UR4, c[0x0][0x208] ;  /* 0x0000820000047ab9 */ /* 0x000fe20000000a00 */
[----:B------:R-:W-:Y:S01]  /*0040*/  ULDC.64 UR6, c[0x0][0x220] ;  /* 0x0000880000067ab9 */ /* 0x000fe20000000a00 */
[----:B------:R-:W3:Y:S05]  /*0050*/  S2R R4, SR_CTAID.X ;  /* 0x0000000000047919 */ /* 0x000eea0000002500 */
[----:B------:R-:W4:Y:S01]  /*0060*/  LDC.64 R10, c[0x0][0x218] ;  /* 0x00008600ff0a7b82 */ /* 0x000f220000000a00 */
[----:B-1----:R-:W-:-:S05]  /*0070*/  LOP3.LUT R3, R3, 0x7f, RZ, 0xc0, !PT ;  /* 0x0000007f03037812 */ /* 0x002fca00078ec0ff */
[----:B---3--:R-:W-:-:S05]  /*0080*/  IMAD R0, R4, 0x80, R3 ;  /* 0x0000008004007824 */ /* 0x008fca00078e0203 */
[----:B------:R-:W-:-:S04]  /*0090*/  SHF.R.S32.HI R3, RZ, 0x1f, R0 ;  /* 0x0000001fff037819 */ /* 0x000fc80000011400 */
[----:B------:R-:W-:-:S04]  /*00a0*/  LEA.HI R5, R3, R0, RZ, 0x2 ;  /* 0x0000000003057211 */ /* 0x000fc800078f10ff */
[----:B------:R-:W-:Y:S02]  /*00b0*/  SHF.R.S32.HI R6, RZ, 0x2, R5 ;  /* 0x00000002ff067819 */ /* 0x000fe40000011405 */
[----:B------:R-:W-:Y:S02]  /*00c0*/  LOP3.LUT R5, R5, 0xfffffffc, RZ, 0xc0, !PT ;  /* 0xfffffffc05057812 */ /* 0x000fe400078ec0ff */
[----:B------:R-:W-:-:S04]  /*00d0*/  LEA.HI R2, R6, R6, RZ, 0x2 ;  /* 0x0000000606027211 */ /* 0x000fc800078f10ff */
[----:B------:R-:W-:Y:S02]  /*00e0*/  LOP3.LUT R7, R2, 0xfffffffc, RZ, 0xc0, !PT ;  /* 0xfffffffc02077812 */ /* 0x000fe400078ec0ff */
[----:B------:R-:W1:Y:S03]  /*00f0*/  LDC.64 R2, c[0x0][0x228] ;  /* 0x00008a00ff027b82 */ /* 0x000e660000000a00 */
[----:B------:R-:W-:-:S04]  /*0100*/  IMAD.IADD R7, R6, 0x1, -R7 ;  /* 0x0000000106077824 */ /* 0x000fc800078e0a07 */
[----:B--2---:R-:W-:-:S06]  /*0110*/  IMAD.WIDE R8, R7, 0x8, R8 ;  /* 0x0000000807087825 */ /* 0x004fcc00078e0208 */
[----:B------:R-:W2:Y:S01]  /*0120*/  LDG.E.EL.64 R8, desc[UR4][R8.64] ;  /* 0x0000000408087981 */ /* 0x000ea2000c2e1b00 */
[----:B------:R-:W-:-:S04]  /*0130*/  IMAD.IADD R5, R0, 0x1, -R5 ;  /* 0x0000000100057824 */ /* 0x000fc800078e0a05 */
[----:B----4-:R-:W-:-:S04]  /*0140*/  IMAD.WIDE R10, R5, 0x8, R10 ;  /* 0x00000008050a7825 */ /* 0x010fc800078e020a */
[----:B-1----:R-:W-:Y:S02]  /*0150*/  IMAD.WIDE R6, R5, 0x8, R2 ;  /* 0x0000000805067825 */ /* 0x002fe400078e0202 */
[----:B------:R-:W3:Y:S04]  /*0160*/  LDG.E.EL.64 R10, desc[UR4][R10.64] ;  /* 0x000000040a0a7981 */ /* 0x000ee8000c2e1b00 */
[----:B------:R-:W4:Y:S01]  /*0170*/  LDG.E.EL.64 R6, desc[UR4][R6.64] ;  /* 0x0000000406067981 */ /* 0x000f22000c2e1b00 */
[----:B--2---:R-:W-:-:S04]  /*0180*/  SHF.R.U32.HI R3, RZ, 0x1e, R9 ;  /* 0x0000001eff037819 */ /* 0x004fc80000011609 */
[----:B------:R-:W-:-:S04]  /*0190*/  LOP3.LUT R3, R3, 0x2, RZ, 0xc0, !PT ;  /* 0x0000000203037812 */ /* 0x000fc800078ec0ff */
[----:B------:R-:W-:Y:S02]  /*01a0*/  IADD3 R16, P0, R8, R3, RZ ;  /* 0x0000000308107210 */ /* 0x000fe40007f1e0ff */
[----:B------:R-:W1:Y:S01]  /*01b0*/  LDC.64 R2, c[0x0][0x230] ;  /* 0x00008c00ff027b82 */ /* 0x000e620000000a00 */
[----:B---3--:R-:W-:Y:S02]  /*01c0*/  LEA R14, P1, R10, UR6, 0x2 ;  /* 0x000000060a0e7c11 */ /* 0x008fe4000f8210ff */
[----:B------:R-:W-:Y:S01]  /*01d0*/  IMAD.X R17, RZ, RZ, R9, P0 ;  /* 0x000000ffff117224 */ /* 0x000fe200000e0609 */
[----:B------:R-:W-:Y:S02]  /*01e0*/  SHF.R.S32.HI R9, RZ, 0x18, R4 ;  /* 0x00000018ff097819 */ /* 0x000fe40000011404 */
[----:B------:R-:W-:Y:S02]  /*01f0*/  SHF.R.U32.HI R13, RZ, 0x1c, R11 ;  /* 0x0000001cff0d7819 */ /* 0x000fe4000001160b */
[----:B----4-:R-:W-:-:S02]  /*0200*/  SHF.R.U32.HI R4, RZ, 0x1c, R7 ;  /* 0x0000001cff047819 */ /* 0x010fc40000011607 */
[----:B------:R-:W-:Y:S02]  /*0210*/  SGXT R9, R9, 0x1 ;  /* 0x000000010909781a */ /* 0x000fe40000000200 */
[----:B------:R-:W-:Y:S01]  /*0220*/  LEA.HI.X R15, R10, UR7, R11, 0x2, P1 ;  /* 0x000000070a0f7c11 */ /* 0x000fe200088f140b */
[----:B------:R-:W-:Y:S01]  /*0230*/  IMAD.SHL.U32 R10, R16, 0x8, RZ ;  /* 0x00000008100a7824 */ /* 0x000fe200078e00ff */
[----:B------:R-:W-:Y:S02]  /*0240*/  LEA R11, P2, R6, UR6, 0x2 ;  /* 0x00000006060b7c11 */ /* 0x000fe4000f8410ff */
[----:B------:R-:W-:Y:S02]  /*0250*/  LOP3.LUT R4, R4, 0x8, RZ, 0xc0, !PT ;  /* 0x0000000804047812 */ /* 0x000fe400078ec0ff */
[----:B------:R-:W-:Y:S02]  /*0260*/  LOP3.LUT R13, R13, 0x8, RZ, 0xc0, !PT ;  /* 0x000000080d0d7812 */ /* 0x000fe400078ec0ff */
[----:B------:R-:W-:-:S02]  /*0270*/  LEA.HI R9, R9, R0, RZ, 0x4 ;  /* 0x0000000009097211 */ /* 0x000fc400078f20ff */
[----:B------:R-:W-:Y:S02]  /*0280*/  LEA.HI.X R7, R6, UR7, R7, 0x2, P2 ;  /* 0x0000000706077c11 */ /* 0x000fe400090f1407 */
[----:B------:R-:W-:Y:S01]  /*0290*/  IADD3 R6, P2, P3, R10, R11, R4 ;  /* 0x0000000b0a067210 */ /* 0x000fe20007b5e004 */
[----:B-1----:R-:W-:Y:S01]  /*02a0*/  IMAD.WIDE R2, R5, 0x4, R2 ;  /* 0x0000000405027825 */ /* 0x002fe200078e0202 */
[----:B------:R-:W-:Y:S02]  /*02b0*/  SHF.L.U64.HI R12, R16, 0x3, R17 ;  /* 0x00000003100c7819 */ /* 0x000fe40000010211 */
[----:B------:R-:W-:Y:S02]  /*02c0*/  IADD3 R8, P1, P0, R10, R14, R13 ;  /* 0x0000000e0a087210 */ /* 0x000fe4000783e00d */
[----:B------:R-:W-:Y:S01]  /*02d0*/  SHF.R.S32.HI R4, RZ, 0x4, R9 ;  /* 0x00000004ff047819 */ /* 0x000fe20000011409 */
[----:B------:R-:W2:Y:S01]  /*02e0*/  LDG.E.EL R2, desc[UR4][R2.64] ;  /* 0x0000000402027981 */ /* 0x000ea2000c2e1900 */
[----:B------:R-:W-:-:S02]  /*02f0*/  IADD3.X R9, R12, R15, RZ, P1, P0 ;  /* 0x0000000f0c097210 */ /* 0x000fc40000fe04ff */
[----:B------:R-:W-:Y:S01]  /*0300*/  IADD3.X R7, R12, R7, RZ, P2, P3 ;  /* 0x000000070c077210 */ /* 0x000fe200017e64ff */
[----:B------:R-:W-:Y:S02]  /*0310*/  IMAD.SHL.U32 R11, R4, 0x4, RZ ;  /* 0x00000004040b7824 */ /* 0x000fe400078e00ff */
[----:B------:R-:W1:Y:S02]  /*0320*/  LDC.64 R4, c[0x0][0x238] ;  /* 0x00008e00ff047b82 */ /* 0x000e640000000a00 */
[----:B------:R-:W-:-:S04]  /*0330*/  IMAD.WIDE R8, R11, 0x4, R8 ;  /* 0x000000040b087825 */ /* 0x000fc800078e0208 */
[----:B------:R-:W-:Y:S02]  /*0340*/  IMAD.WIDE R6, R11, 0x4, R6 ;  /* 0x000000040b067825 */ /* 0x000fe400078e0206 */
[----:B------:R-:W3:Y:S04]  /*0350*/  LDG.E.EL R9, desc[UR4][R8.64] ;  /* 0x0000000408097981 */ /* 0x000ee8000c2e1900 */
[----:B------:R-:W3:Y:S01]  /*0360*/  LDG.E.EL R6, desc[UR4][R6.64] ;  /* 0x0000000406067981 */ /* 0x000ee2000c2e1900 */
[----:B-1----:R-:W-:-:S04]  /*0370*/  IMAD.WIDE R4, R0, 0x4, R4 ;  /* 0x0000000400047825 */ /* 0x002fc800078e0204 */
[----:B---3--:R-:W-:-:S04]  /*0380*/  FADD R10, -R9, R6 ;  /* 0x00000006090a7221 */ /* 0x008fc80000000100 */
[----:B--2---:R-:W-:-:S05]  /*0390*/  FFMA R11, R2, R10, R9 ;  /* 0x0000000a020b7223 */ /* 0x004fca0000000009 */
[----:B------:R-:W-:Y:S01]  /*03a0*/  STG.E desc[UR4][R4.64], R11 ;  /* 0x0000000b04007986 */ /* 0x000fe2000c101904 */
[----:B------:R-:W-:Y:S05]  /*03b0*/  EXIT ;  /* 0x000000000000794d */ /* 0x000fea0003800000 */
.L_x_0:
[----:B------:R-:W-:-:S00]  /*03c0*/  BRA `(.L_x_0) ;  /* 0xfffffffc00fc7947 */ /* 0x000fc0000383ffff */
[----:B------:R-:W-:-:S00]  /*03d0*/  NOP ;  /* 0x0000000000007918 */ /* 0x000fc00000000000 */
        /* <DEDUP_REMOVED lines=10> */
.L_x_1:


//--------------------- .nv.constant0.triton_poi_fused__unsafe_index_add_mul_sub_54 --------------------------
	.section	.nv.constant0.triton_poi_fused__unsafe_index_add_mul_sub_54,"a",@progbits
	.sectionflags	@""
	.align	4
.nv.constant0.triton_poi_fused__unsafe_index_add_mul_sub_54:
	.zero		580
